//
// Generated by NVIDIA NVVM Compiler
//
// Compiler Build ID: CL-36424714
// Cuda compilation tools, release 13.0, V13.0.88
// Based on NVVM 20.0.0
//

.version 9.0
.target sm_100
.address_size 64

	// .globl	_Z12add_matricesPfS_S_ii

.visible .entry _Z12add_matricesPfS_S_ii(
	.param .u64 .ptr .align 1 _Z12add_matricesPfS_S_ii_param_0,
	.param .u64 .ptr .align 1 _Z12add_matricesPfS_S_ii_param_1,
	.param .u64 .ptr .align 1 _Z12add_matricesPfS_S_ii_param_2,
	.param .u32 _Z12add_matricesPfS_S_ii_param_3,
	.param .u32 _Z12add_matricesPfS_S_ii_param_4
)
{
	.reg .pred 	%p<4>;
	.reg .b32 	%r<12>;
	.reg .b32 	%f<4>;
	.reg .b64 	%rd<11>;

	ld.param.u64 	%rd1, [_Z12add_matricesPfS_S_ii_param_0];
	ld.param.u64 	%rd2, [_Z12add_matricesPfS_S_ii_param_1];
	ld.param.u64 	%rd3, [_Z12add_matricesPfS_S_ii_param_2];
	ld.param.u32 	%r4, [_Z12add_matricesPfS_S_ii_param_3];
	ld.param.u32 	%r3, [_Z12add_matricesPfS_S_ii_param_4];
	mov.u32 	%r5, %ctaid.y;
	mov.u32 	%r6, %ntid.y;
	mov.u32 	%r7, %tid.y;
	mad.lo.s32 	%r1, %r5, %r6, %r7;
	mov.u32 	%r8, %ctaid.x;
	mov.u32 	%r9, %ntid.x;
	mov.u32 	%r10, %tid.x;
	mad.lo.s32 	%r2, %r8, %r9, %r10;
	setp.ge.s32 	%p1, %r1, %r4;
	setp.ge.s32 	%p2, %r2, %r3;
	or.pred  	%p3, %p1, %p2;
	@%p3 bra 	$L__BB0_2;
	cvta.to.global.u64 	%rd4, %rd1;
	cvta.to.global.u64 	%rd5, %rd2;
	cvta.to.global.u64 	%rd6, %rd3;
	mad.lo.s32 	%r11, %r3, %r1, %r2;
	mul.wide.s32 	%rd7, %r11, 4;
	add.s64 	%rd8, %rd4, %rd7;
	ld.global.f32 	%f1, [%rd8];
	add.s64 	%rd9, %rd5, %rd7;
	ld.global.f32 	%f2, [%rd9];
	add.f32 	%f3, %f1, %f2;
	add.s64 	%rd10, %rd6, %rd7;
	st.global.f32 	[%rd10], %f3;
$L__BB0_2:
	ret;

}


// ===== COMPILED SASS (sm_100) =====

	.target	sm_100

	.elftype	@"ET_EXEC"


//--------------------- .note.nv.tkinfo           --------------------------
	.section	.note.nv.tkinfo,"",@"SHT_NOTE"
	.sectionflags	@"SHF_NOTE_NV_TKINFO"
	.tkinfo
        /*0018*/ 	.word	0x00000002
        /*0030*/ 	.string	""
        /*0030*/ 	.string	"ptxas"
        /*0030*/ 	.string	"Cuda compilation tools, release 13.0, V13.0.88"
        /*0030*/ 	.string	"Build cuda_13.0.r13.0/compiler.36424714_0"
        /*0030*/ 	.string	"-arch sm_100 -m 64 "



//--------------------- .note.nv.cuinfo           --------------------------
	.section	.note.nv.cuinfo,"",@"SHT_NOTE"
	.sectionflags	@"SHF_NOTE_NV_CUINFO"
        /*0018*/ 	.short	0x0002
        /*001a*/ 	.short	0x0064
        /*001c*/ 	.short	0x0082
	.zero		2


//--------------------- .nv.info                  --------------------------
	.section	.nv.info,"",@"SHT_CUDA_INFO"
	.align	4


	//----- nvinfo : EIATTR_REGCOUNT
	.align		4
        /*0000*/ 	.byte	0x04, 0x2f
        /*0002*/ 	.short	(.L_1 - .L_0)
	.align		4
.L_0:
        /*0004*/ 	.word	index@(_Z12add_matricesPfS_S_ii)
        /*0008*/ 	.word	0x0000000c


	//----- nvinfo : EIATTR_FRAME_SIZE
	.align		4
.L_1:
        /*000c*/ 	.byte	0x04, 0x11
        /*000e*/ 	.short	(.L_3 - .L_2)
	.align		4
.L_2:
        /*0010*/ 	.word	index@(_Z12add_matricesPfS_S_ii)
        /*0014*/ 	.word	0x00000000


	//----- nvinfo : EIATTR_MIN_STACK_SIZE
	.align		4
.L_3:
        /*0018*/ 	.byte	0x04, 0x12
        /*001a*/ 	.short	(.L_5 - .L_4)
	.align		4
.L_4:
        /*001c*/ 	.word	index@(_Z12add_matricesPfS_S_ii)
        /*0020*/ 	.word	0x00000000
.L_5:


//--------------------- .nv.compat                --------------------------
	.section	.nv.compat,"",@"SHT_CUDA_COMPAT_INFO"
	.align	4
        /*0000*/ 	.byte	0x02, 0x09, 0x00, 0x00, 0x02, 0x02, 0x01, 0x00, 0x02, 0x05, 0x05, 0x00, 0x03, 0x07, 0x01, 0x01
        /*0010*/ 	.byte	0x02, 0x03, 0x00, 0x00, 0x02, 0x06, 0x01, 0x00, 0x04, 0x0b, 0x08, 0x00, 0x09, 0x00, 0x00, 0x00
        /*0020*/ 	.byte	0x00, 0x00, 0x00, 0x00


//--------------------- .nv.info._Z12add_matricesPfS_S_ii --------------------------
	.section	.nv.info._Z12add_matricesPfS_S_ii,"",@"SHT_CUDA_INFO"
	.sectionflags	@""
	.align	4


	//----- nvinfo : EIATTR_CUDA_API_VERSION
	.align		4
        /*0000*/ 	.byte	0x04, 0x37
        /*0002*/ 	.short	(.L_7 - .L_6)
.L_6:
        /*0004*/ 	.word	0x00000082


	//----- nvinfo : EIATTR_KPARAM_INFO
	.align		4
.L_7:
        /*0008*/ 	.byte	0x04, 0x17
        /*000a*/ 	.short	(.L_9 - .L_8)
.L_8:
        /*000c*/ 	.word	0x00000000
        /*0010*/ 	.short	0x0004
        /*0012*/ 	.short	0x001c
        /*0014*/ 	.byte	0x00, 0xf0, 0x11, 0x00


	//----- nvinfo : EIATTR_KPARAM_INFO
	.align		4
.L_9:
        /*0018*/ 	.byte	0x04, 0x17
        /*001a*/ 	.short	(.L_11 - .L_10)
.L_10:
        /*001c*/ 	.word	0x00000000
        /*0020*/ 	.short	0x0003
        /*0022*/ 	.short	0x0018
        /*0024*/ 	.byte	0x00, 0xf0, 0x11, 0x00


	//----- nvinfo : EIATTR_KPARAM_INFO
	.align		4
.L_11:
        /*0028*/ 	.byte	0x04, 0x17
        /*002a*/ 	.short	(.L_13 - .L_12)
.L_12:
        /*002c*/ 	.word	0x00000000
        /*0030*/ 	.short	0x0002
        /*0032*/ 	.short	0x0010
        /*0034*/ 	.byte	0x00, 0xf5, 0x21, 0x00


	//----- nvinfo : EIATTR_KPARAM_INFO
	.align		4
.L_13:
        /*0038*/ 	.byte	0x04, 0x17
        /*003a*/ 	.short	(.L_15 - .L_14)
.L_14:
        /*003c*/ 	.word	0x00000000
        /*0040*/ 	.short	0x0001
        /*0042*/ 	.short	0x0008
        /*0044*/ 	.byte	0x00, 0xf5, 0x21, 0x00


	//----- nvinfo : EIATTR_KPARAM_INFO
	.align		4
.L_15:
        /*0048*/ 	.byte	0x04, 0x17
        /*004a*/ 	.short	(.L_17 - .L_16)
.L_16:
        /*004c*/ 	.word	0x00000000
        /*0050*/ 	.short	0x0000
        /*0052*/ 	.short	0x0000
        /*0054*/ 	.byte	0x00, 0xf5, 0x21, 0x00


	//----- nvinfo : EIATTR_SPARSE_MMA_MASK
	.align		4
.L_17:
        /*0058*/ 	.byte	0x03, 0x50
        /*005a*/ 	.short	0x0000


	//----- nvinfo : EIATTR_MAXREG_COUNT
	.align		4
        /*005c*/ 	.byte	0x03, 0x1b
        /*005e*/ 	.short	0x00ff


	//----- nvinfo : EIATTR_MERCURY_ISA_VERSION
	.align		4
        /*0060*/ 	.byte	0x03, 0x5f
        /*0062*/ 	.short	0x0101


	//----- nvinfo : EIATTR_VRC_CTA_INIT_COUNT
	.align		4
        /*0064*/ 	.byte	0x02, 0x4a
	.zero		1
	.zero		1


	//----- nvinfo : EIATTR_EXIT_INSTR_OFFSETS
	.align		4
        /*0068*/ 	.byte	0x04, 0x1c
        /*006a*/ 	.short	(.L_19 - .L_18)


	//   ....[0]....
.L_18:
        /*006c*/ 	.word	0x000000c0


	//   ....[1]....
        /*0070*/ 	.word	0x00000190


	//----- nvinfo : EIATTR_CBANK_PARAM_SIZE
	.align		4
.L_19:
        /*0074*/ 	.byte	0x03, 0x19
        /*0076*/ 	.short	0x0020


	//----- nvinfo : EIATTR_PARAM_CBANK
	.align		4
        /*0078*/ 	.byte	0x04, 0x0a
        /*007a*/ 	.short	(.L_21 - .L_20)
	.align		4
.L_20:
        /*007c*/ 	.word	index@(.nv.constant0._Z12add_matricesPfS_S_ii)
        /*0080*/ 	.short	0x0380
        /*0082*/ 	.short	0x0020


	//----- nvinfo : EIATTR_SW_WAR
	.align		4
.L_21:
        /*0084*/ 	.byte	0x04, 0x36
        /*0086*/ 	.short	(.L_23 - .L_22)
.L_22:
        /*0088*/ 	.word	0x00000008
.L_23:


//--------------------- .nv.callgraph             --------------------------
	.section	.nv.callgraph,"",@"SHT_CUDA_CALLGRAPH"
	.align	4
	.sectionentsize	8
	.align		4
        /*0000*/ 	.word	0x00000000
	.align		4
        /*0004*/ 	.word	0xffffffff
	.align		4
        /*0008*/ 	.word	0x00000000
	.align		4
        /*000c*/ 	.word	0xfffffffe
	.align		4
        /*0010*/ 	.word	0x00000000
	.align		4
        /*0014*/ 	.word	0xfffffffd
	.align		4
        /*0018*/ 	.word	0x00000000
	.align		4
        /*001c*/ 	.word	0xfffffffc


//--------------------- .text._Z12add_matricesPfS_S_ii --------------------------
	.section	.text._Z12add_matricesPfS_S_ii,"ax",@progbits
	.align	128
        .global         _Z12add_matricesPfS_S_ii
        .type           _Z12add_matricesPfS_S_ii,@function
        .size           _Z12add_matricesPfS_S_ii,(.L_x_1 - _Z12add_matricesPfS_S_ii)
        .other          _Z12add_matricesPfS_S_ii,@"STO_CUDA_ENTRY STV_DEFAULT"
_Z12add_matricesPfS_S_ii:
.text._Z12add_matricesPfS_S_ii:
[----:B------:R-:W-:Y:S01]  /*0000*/  LDC R1, c[0x0][0x37c] ;  /* 0x0000df00ff017b82 */ /* 0x000fe20000000800 */
[----:B------:R-:W0:Y:S07]  /*0010*/  S2R R2, SR_TID.X ;  /* 0x0000000000027919 */ /* 0x000e2e0000002100 */
[----:B------:R-:W1:Y:S01]  /*0020*/  LDC R0, c[0x0][0x364] ;  /* 0x0000d900ff007b82 */ /* 0x000e620000000800 */
[----:B------:R-:W2:Y:S01]  /*0030*/  LDCU.64 UR6, c[0x0][0x398] ;  /* 0x00007300ff0677ac */ /* 0x000ea20008000a00 */
[----:B------:R-:W1:Y:S06]  /*0040*/  S2R R3, SR_TID.Y ;  /* 0x0000000000037919 */ /* 0x000e6c0000002200 */
[----:B------:R-:W0:Y:S08]  /*0050*/  S2UR UR5, SR_CTAID.X ;  /* 0x00000000000579c3 */ /* 0x000e300000002500 */
[----:B------:R-:W0:Y:S08]  /*0060*/  LDC R7, c[0x0][0x360] ;  /* 0x0000d800ff077b82 */ /* 0x000e300000000800 */
[----:B------:R-:W1:Y:S01]  /*0070*/  S2UR UR4, SR_CTAID.Y ;  /* 0x00000000000479c3 */ /* 0x000e620000002600 */
[----:B0-----:R-:W-:-:S05]  /*0080*/  IMAD R7, R7, UR5, R2 ;  /* 0x0000000507077c24 */ /* 0x001fca000f8e0202 */
[----:B--2---:R-:W-:Y:S01]  /*0090*/  ISETP.GE.AND P0, PT, R7, UR7, PT ;  /* 0x0000000707007c0c */ /* 0x004fe2000bf06270 */
[----:B-1----:R-:W-:-:S05]  /*00a0*/  IMAD R0, R0, UR4, R3 ;  /* 0x0000000400007c24 */ /* 0x002fca000f8e0203 */
[----:B------:R-:W-:-:S13]  /*00b0*/  ISETP.GE.OR P0, PT, R0, UR6, P0 ;  /* 0x0000000600007c0c */ /* 0x000fda0008706670 */
[----:B------:R-:W-:Y:S05]  /*00c0*/  @P0 EXIT ;  /* 0x000000000000094d */ /* 0x000fea0003800000 */
[----:B------:R-:W0:Y:S01]  /*00d0*/  LDC.64 R2, c[0x0][0x380] ;  /* 0x0000e000ff027b82 */ /* 0x000e220000000a00 */
[----:B------:R-:W1:Y:S01]  /*00e0*/  LDCU.64 UR4, c[0x0][0x358] ;  /* 0x00006b00ff0477ac */ /* 0x000e620008000a00 */
[----:B------:R-:W-:-:S06]  /*00f0*/  IMAD R9, R0, UR7, R7 ;  /* 0x0000000700097c24 */ /* 0x000fcc000f8e0207 */
[----:B------:R-:W2:Y:S08]  /*0100*/  LDC.64 R4, c[0x0][0x388] ;  /* 0x0000e200ff047b82 */ /* 0x000eb00000000a00 */
[----:B------:R-:W3:Y:S01]  /*0110*/  LDC.64 R6, c[0x0][0x390] ;  /* 0x0000e400ff067b82 */ /* 0x000ee20000000a00 */
[----:B0-----:R-:W-:-:S06]  /*0120*/  IMAD.WIDE R2, R9, 0x4, R2 ;  /* 0x0000000409027825 */ /* 0x001fcc00078e0202 */
[----:B-1----:R-:W4:Y:S01]  /*0130*/  LDG.E R2, desc[UR4][R2.64] ;  /* 0x0000000402027981 */ /* 0x002f22000c1e1900 */
[----:B--2---:R-:W-:-:S06]  /*0140*/  IMAD.WIDE R4, R9, 0x4, R4 ;  /* 0x0000000409047825 */ /* 0x004fcc00078e0204 */
[----:B------:R-:W4:Y:S01]  /*0150*/  LDG.E R5, desc[UR4][R4.64] ;  /* 0x0000000404057981 */ /* 0x000f22000c1e1900 */
[----:B---3--:R-:W-:-:S04]  /*0160*/  IMAD.WIDE R6, R9, 0x4, R6 ;  /* 0x0000000409067825 */ /* 0x008fc800078e0206 */
[----:B----4-:R-:W-:-:S05]  /*0170*/  FADD R9, R2, R5 ;  /* 0x0000000502097221 */ /* 0x010fca0000000000 */
[----:B------:R-:W-:Y:S01]  /*0180*/  STG.E desc[UR4][R6.64], R9 ;  /* 0x0000000906007986 */ /* 0x000fe2000c101904 */
[----:B------:R-:W-:Y:S05]  /*0190*/  EXIT ;  /* 0x000000000000794d */ /* 0x000fea0003800000 */
.L_x_0:
[----:B------:R-:W-:-:S00]  /*01a0*/  BRA `(.L_x_0) ;  /* 0xfffffffc00fc7947 */ /* 0x000fc0000383ffff */
[----:B------:R-:W-:-:S00]  /*01b0*/  NOP ;  /* 0x0000000000007918 */ /* 0x000fc00000000000 */
        /* <DEDUP_REMOVED lines=12> */
.L_x_1:


//--------------------- .nv.shared.reserved.0     --------------------------
	.section	.nv.shared.reserved.0,"aw",@nobits
	.weak		__nv_reservedSMEM_offset_0_alias
	.size		__nv_reservedSMEM_offset_0_alias, 0, 64
	.other		__nv_reservedSMEM_offset_0_alias,@"STO_CUDA_RESERVED_SHARED STV_DEFAULT"
__nv_reservedSMEM_offset_0_alias:
	.zero		0
	.zero		64


//--------------------- .nv.constant0._Z12add_matricesPfS_S_ii --------------------------
	.section	.nv.constant0._Z12add_matricesPfS_S_ii,"a",@progbits
	.sectionflags	@""
	.align	4
.nv.constant0._Z12add_matricesPfS_S_ii:
	.zero		928


//--------------------- SYMBOLS --------------------------

	.type		.nv.reservedSmem.offset0,@object
	.size		.nv.reservedSmem.offset0,0x4
